//
// Generated by NVIDIA NVVM Compiler
//
// Compiler Build ID: CL-36424714
// Cuda compilation tools, release 13.0, V13.0.88
// Based on NVVM 20.0.0
//

.version 9.0
.target sm_100
.address_size 64

	// .globl	_Z11tanh_kernelPKfPfi

.visible .entry _Z11tanh_kernelPKfPfi(
	.param .u64 .ptr .align 1 _Z11tanh_kernelPKfPfi_param_0,
	.param .u64 .ptr .align 1 _Z11tanh_kernelPKfPfi_param_1,
	.param .u32 _Z11tanh_kernelPKfPfi_param_2
)
{
	.reg .pred 	%p<2>;
	.reg .b32 	%r<8>;
	.reg .b32 	%f<17>;
	.reg .b64 	%rd<8>;

	ld.param.u64 	%rd1, [_Z11tanh_kernelPKfPfi_param_0];
	ld.param.u64 	%rd2, [_Z11tanh_kernelPKfPfi_param_1];
	ld.param.u32 	%r2, [_Z11tanh_kernelPKfPfi_param_2];
	mov.u32 	%r3, %ctaid.x;
	mov.u32 	%r4, %ntid.x;
	mov.u32 	%r5, %tid.x;
	mad.lo.s32 	%r1, %r3, %r4, %r5;
	setp.ge.s32 	%p1, %r1, %r2;
	@%p1 bra 	$L__BB0_2;
	cvta.to.global.u64 	%rd3, %rd1;
	cvta.to.global.u64 	%rd4, %rd2;
	mul.wide.s32 	%rd5, %r1, 4;
	add.s64 	%rd6, %rd3, %rd5;
	ld.global.f32 	%f1, [%rd6];
	mul.f32 	%f2, %f1, 0fC0000000;
	fma.rn.f32 	%f3, %f2, 0f3BBB989D, 0f3F000000;
	cvt.sat.f32.f32 	%f4, %f3;
	mov.f32 	%f5, 0f4B400001;
	mov.f32 	%f6, 0f437C0000;
	fma.rm.f32 	%f7, %f4, %f6, %f5;
	add.f32 	%f8, %f7, 0fCB40007F;
	neg.f32 	%f9, %f8;
	fma.rn.f32 	%f10, %f2, 0f3FB8AA3B, %f9;
	fma.rn.f32 	%f11, %f2, 0f32A57060, %f10;
	mov.b32 	%r6, %f7;
	shl.b32 	%r7, %r6, 23;
	mov.b32 	%f12, %r7;
	ex2.approx.ftz.f32 	%f13, %f11;
	fma.rn.f32 	%f14, %f13, %f12, 0f3F800000;
	rcp.rn.f32 	%f15, %f14;
	fma.rn.f32 	%f16, %f15, 0f40000000, 0fBF800000;
	add.s64 	%rd7, %rd4, %rd5;
	st.global.f32 	[%rd7], %f16;
$L__BB0_2:
	ret;

}


// ===== COMPILED SASS (sm_100) =====

	.target	sm_100

	.elftype	@"ET_EXEC"


//--------------------- .note.nv.tkinfo           --------------------------
	.section	.note.nv.tkinfo,"",@"SHT_NOTE"
	.sectionflags	@"SHF_NOTE_NV_TKINFO"
	.tkinfo
        /*0018*/ 	.word	0x00000002
        /*0030*/ 	.string	""
        /*0030*/ 	.string	"ptxas"
        /*0030*/ 	.string	"Cuda compilation tools, release 13.0, V13.0.88"
        /*0030*/ 	.string	"Build cuda_13.0.r13.0/compiler.36424714_0"
        /*0030*/ 	.string	"-arch sm_100 -m 64 "



//--------------------- .note.nv.cuinfo           --------------------------
	.section	.note.nv.cuinfo,"",@"SHT_NOTE"
	.sectionflags	@"SHF_NOTE_NV_CUINFO"
        /*0018*/ 	.short	0x0002
        /*001a*/ 	.short	0x0064
        /*001c*/ 	.short	0x0082
	.zero		2


//--------------------- .nv.info                  --------------------------
	.section	.nv.info,"",@"SHT_CUDA_INFO"
	.align	4


	//----- nvinfo : EIATTR_REGCOUNT
	.align		4
        /*0000*/ 	.byte	0x04, 0x2f
        /*0002*/ 	.short	(.L_1 - .L_0)
	.align		4
.L_0:
        /*0004*/ 	.word	index@(_Z11tanh_kernelPKfPfi)
        /*0008*/ 	.word	0x0000000e


	//----- nvinfo : EIATTR_FRAME_SIZE
	.align		4
.L_1:
        /*000c*/ 	.byte	0x04, 0x11
        /*000e*/ 	.short	(.L_3 - .L_2)
	.align		4
.L_2:
        /*0010*/ 	.word	index@($__internal_0_$__cuda_sm20_rcp_rn_f32_slowpath)
        /*0014*/ 	.word	0x00000000


	//----- nvinfo : EIATTR_FRAME_SIZE
	.align		4
.L_3:
        /*0018*/ 	.byte	0x04, 0x11
        /*001a*/ 	.short	(.L_5 - .L_4)
	.align		4
.L_4:
        /*001c*/ 	.word	index@(_Z11tanh_kernelPKfPfi)
        /*0020*/ 	.word	0x00000000


	//----- nvinfo : EIATTR_MIN_STACK_SIZE
	.align		4
.L_5:
        /*0024*/ 	.byte	0x04, 0x12
        /*0026*/ 	.short	(.L_7 - .L_6)
	.align		4
.L_6:
        /*0028*/ 	.word	index@(_Z11tanh_kernelPKfPfi)
        /*002c*/ 	.word	0x00000000
.L_7:


//--------------------- .nv.compat                --------------------------
	.section	.nv.compat,"",@"SHT_CUDA_COMPAT_INFO"
	.align	4
        /*0000*/ 	.byte	0x02, 0x09, 0x00, 0x00, 0x02, 0x02, 0x01, 0x00, 0x02, 0x05, 0x05, 0x00, 0x03, 0x07, 0x01, 0x01
        /*0010*/ 	.byte	0x02, 0x03, 0x00, 0x00, 0x02, 0x06, 0x01, 0x00, 0x04, 0x0b, 0x08, 0x00, 0x09, 0x00, 0x00, 0x00
        /*0020*/ 	.byte	0x00, 0x00, 0x00, 0x00


//--------------------- .nv.info._Z11tanh_kernelPKfPfi --------------------------
	.section	.nv.info._Z11tanh_kernelPKfPfi,"",@"SHT_CUDA_INFO"
	.sectionflags	@""
	.align	4


	//----- nvinfo : EIATTR_CUDA_API_VERSION
	.align		4
        /*0000*/ 	.byte	0x04, 0x37
        /*0002*/ 	.short	(.L_9 - .L_8)
.L_8:
        /*0004*/ 	.word	0x00000082


	//----- nvinfo : EIATTR_KPARAM_INFO
	.align		4
.L_9:
        /*0008*/ 	.byte	0x04, 0x17
        /*000a*/ 	.short	(.L_11 - .L_10)
.L_10:
        /*000c*/ 	.word	0x00000000
        /*0010*/ 	.short	0x0002
        /*0012*/ 	.short	0x0010
        /*0014*/ 	.byte	0x00, 0xf0, 0x11, 0x00


	//----- nvinfo : EIATTR_KPARAM_INFO
	.align		4
.L_11:
        /*0018*/ 	.byte	0x04, 0x17
        /*001a*/ 	.short	(.L_13 - .L_12)
.L_12:
        /*001c*/ 	.word	0x00000000
        /*0020*/ 	.short	0x0001
        /*0022*/ 	.short	0x0008
        /*0024*/ 	.byte	0x00, 0xf5, 0x21, 0x00


	//----- nvinfo : EIATTR_KPARAM_INFO
	.align		4
.L_13:
        /*0028*/ 	.byte	0x04, 0x17
        /*002a*/ 	.short	(.L_15 - .L_14)
.L_14:
        /*002c*/ 	.word	0x00000000
        /*0030*/ 	.short	0x0000
        /*0032*/ 	.short	0x0000
        /*0034*/ 	.byte	0x00, 0xf5, 0x21, 0x00


	//----- nvinfo : EIATTR_SPARSE_MMA_MASK
	.align		4
.L_15:
        /*0038*/ 	.byte	0x03, 0x50
        /*003a*/ 	.short	0x0000


	//----- nvinfo : EIATTR_MAXREG_COUNT
	.align		4
        /*003c*/ 	.byte	0x03, 0x1b
        /*003e*/ 	.short	0x00ff


	//----- nvinfo : EIATTR_MERCURY_ISA_VERSION
	.align		4
        /*0040*/ 	.byte	0x03, 0x5f
        /*0042*/ 	.short	0x0101


	//----- nvinfo : EIATTR_VRC_CTA_INIT_COUNT
	.align		4
        /*0044*/ 	.byte	0x02, 0x4a
	.zero		1
	.zero		1


	//----- nvinfo : EIATTR_EXIT_INSTR_OFFSETS
	.align		4
        /*0048*/ 	.byte	0x04, 0x1c
        /*004a*/ 	.short	(.L_17 - .L_16)


	//   ....[0]....
.L_16:
        /*004c*/ 	.word	0x00000070


	//   ....[1]....
        /*0050*/ 	.word	0x00000290


	//----- nvinfo : EIATTR_CRS_STACK_SIZE
	.align		4
.L_17:
        /*0054*/ 	.byte	0x04, 0x1e
        /*0056*/ 	.short	(.L_19 - .L_18)
.L_18:
        /*0058*/ 	.word	0x00000000


	//----- nvinfo : EIATTR_CBANK_PARAM_SIZE
	.align		4
.L_19:
        /*005c*/ 	.byte	0x03, 0x19
        /*005e*/ 	.short	0x0014


	//----- nvinfo : EIATTR_PARAM_CBANK
	.align		4
        /*0060*/ 	.byte	0x04, 0x0a
        /*0062*/ 	.short	(.L_21 - .L_20)
	.align		4
.L_20:
        /*0064*/ 	.word	index@(.nv.constant0._Z11tanh_kernelPKfPfi)
        /*0068*/ 	.short	0x0380
        /*006a*/ 	.short	0x0014


	//----- nvinfo : EIATTR_SW_WAR
	.align		4
.L_21:
        /*006c*/ 	.byte	0x04, 0x36
        /*006e*/ 	.short	(.L_23 - .L_22)
.L_22:
        /*0070*/ 	.word	0x00000008
.L_23:


//--------------------- .nv.callgraph             --------------------------
	.section	.nv.callgraph,"",@"SHT_CUDA_CALLGRAPH"
	.align	4
	.sectionentsize	8
	.align		4
        /*0000*/ 	.word	0x00000000
	.align		4
        /*0004*/ 	.word	0xffffffff
	.align		4
        /*0008*/ 	.word	0x00000000
	.align		4
        /*000c*/ 	.word	0xfffffffe
	.align		4
        /*0010*/ 	.word	0x00000000
	.align		4
        /*0014*/ 	.word	0xfffffffd
	.align		4
        /*0018*/ 	.word	0x00000000
	.align		4
        /*001c*/ 	.word	0xfffffffc


//--------------------- .text._Z11tanh_kernelPKfPfi --------------------------
	.section	.text._Z11tanh_kernelPKfPfi,"ax",@progbits
	.align	128
        .global         _Z11tanh_kernelPKfPfi
        .type           _Z11tanh_kernelPKfPfi,@function
        .size           _Z11tanh_kernelPKfPfi,(.L_x_8 - _Z11tanh_kernelPKfPfi)
        .other          _Z11tanh_kernelPKfPfi,@"STO_CUDA_ENTRY STV_DEFAULT"
_Z11tanh_kernelPKfPfi:
.text._Z11tanh_kernelPKfPfi:
[----:B------:R-:W-:Y:S01]  /*0000*/  LDC R1, c[0x0][0x37c] ;  /* 0x0000df00ff017b82 */ /* 0x000fe20000000800 */
[----:B------:R-:W0:Y:S07]  /*0010*/  S2R R0, SR_TID.X ;  /* 0x0000000000007919 */ /* 0x000e2e0000002100 */
[----:B------:R-:W0:Y:S01]  /*0020*/  S2UR UR4, SR_CTAID.X ;  /* 0x00000000000479c3 */ /* 0x000e220000002500 */
[----:B------:R-:W1:Y:S07]  /*0030*/  LDCU UR5, c[0x0][0x390] ;  /* 0x00007200ff0577ac */ /* 0x000e6e0008000800 */
[----:B------:R-:W0:Y:S02]  /*0040*/  LDC R3, c[0x0][0x360] ;  /* 0x0000d800ff037b82 */ /* 0x000e240000000800 */
[----:B0-----:R-:W-:-:S05]  /*0050*/  IMAD R3, R3, UR4, R0 ;  /* 0x0000000403037c24 */ /* 0x001fca000f8e0200 */
[----:B-1----:R-:W-:-:S13]  /*0060*/  ISETP.GE.AND P0, PT, R3, UR5, PT ;  /* 0x0000000503007c0c */ /* 0x002fda000bf06270 */
[----:B------:R-:W-:Y:S05]  /*0070*/  @P0 EXIT ;  /* 0x000000000000094d */ /* 0x000fea0003800000 */
[----:B------:R-:W0:Y:S01]  /*0080*/  LDC.64 R4, c[0x0][0x380] ;  /* 0x0000e000ff047b82 */ /* 0x000e220000000a00 */
[----:B------:R-:W1:Y:S01]  /*0090*/  LDCU.64 UR4, c[0x0][0x358] ;  /* 0x00006b00ff0477ac */ /* 0x000e620008000a00 */
[----:B0-----:R-:W-:-:S06]  /*00a0*/  IMAD.WIDE R4, R3, 0x4, R4 ;  /* 0x0000000403047825 */ /* 0x001fcc00078e0204 */
[----:B-1----:R-:W2:Y:S01]  /*00b0*/  LDG.E R4, desc[UR4][R4.64] ;  /* 0x0000000404047981 */ /* 0x002ea2000c1e1900 */
[----:B------:R-:W-:Y:S01]  /*00c0*/  IMAD.MOV.U32 R7, RZ, RZ, 0x3bbb989d ;  /* 0x3bbb989dff077424 */ /* 0x000fe200078e00ff */
[----:B------:R-:W-:Y:S01]  /*00d0*/  BSSY.RECONVERGENT B0, `(.L_x_0) ;  /* 0x0000016000007945 */ /* 0x000fe20003800200 */
[----:B------:R-:W-:Y:S02]  /*00e0*/  IMAD.MOV.U32 R9, RZ, RZ, 0x437c0000 ;  /* 0x437c0000ff097424 */ /* 0x000fe400078e00ff */
[----:B--2---:R-:W-:-:S04]  /*00f0*/  FMUL R0, R4, -2 ;  /* 0xc000000004007820 */ /* 0x004fc80000400000 */
[----:B------:R-:W-:-:S04]  /*0100*/  FFMA.SAT R2, R0, R7, 0.5 ;  /* 0x3f00000000027423 */ /* 0x000fc80000002007 */
[----:B------:R-:W-:-:S04]  /*0110*/  FFMA.RM R2, R2, R9, 12582913 ;  /* 0x4b40000102027423 */ /* 0x000fc80000004009 */
[C---:B------:R-:W-:Y:S01]  /*0120*/  FADD R7, R2.reuse, -12583039 ;  /* 0xcb40007f02077421 */ /* 0x040fe20000000000 */
[----:B------:R-:W-:-:S03]  /*0130*/  SHF.L.U32 R2, R2, 0x17, RZ ;  /* 0x0000001702027819 */ /* 0x000fc600000006ff */
[----:B------:R-:W-:-:S04]  /*0140*/  FFMA R7, R0, 1.4426950216293334961, -R7 ;  /* 0x3fb8aa3b00077823 */ /* 0x000fc80000000807 */
[----:B------:R-:W-:-:S06]  /*0150*/  FFMA R7, R0, 1.925963033500011079e-08, R7 ;  /* 0x32a5706000077823 */ /* 0x000fcc0000000007 */
[----:B------:R-:W0:Y:S02]  /*0160*/  MUFU.EX2 R7, R7 ;  /* 0x0000000700077308 */ /* 0x000e240000000800 */
[----:B0-----:R-:W-:-:S04]  /*0170*/  FFMA R0, R2, R7, 1 ;  /* 0x3f80000002007423 */ /* 0x001fc80000000007 */
[----:B------:R-:W-:-:S05]  /*0180*/  VIADD R2, R0, 0x1800000 ;  /* 0x0180000000027836 */ /* 0x000fca0000000000 */
[----:B------:R-:W-:-:S04]  /*0190*/  LOP3.LUT R2, R2, 0x7f800000, RZ, 0xc0, !PT ;  /* 0x7f80000002027812 */ /* 0x000fc800078ec0ff */
[----:B------:R-:W-:-:S13]  /*01a0*/  ISETP.GT.U32.AND P0, PT, R2, 0x1ffffff, PT ;  /* 0x01ffffff0200780c */ /* 0x000fda0003f04070 */
[----:B------:R-:W-:Y:S05]  /*01b0*/  @P0 BRA `(.L_x_1) ;  /* 0x00000000000c0947 */ /* 0x000fea0003800000 */
[----:B------:R-:W-:-:S07]  /*01c0*/  MOV R4, 0x1e0 ;  /* 0x000001e000047802 */ /* 0x000fce0000000f00 */
[----:B------:R-:W-:Y:S05]  /*01d0*/  CALL.REL.NOINC `($__internal_0_$__cuda_sm20_rcp_rn_f32_slowpath) ;  /* 0x0000000000307944 */ /* 0x000fea0003c00000 */
[----:B------:R-:W-:Y:S05]  /*01e0*/  BRA `(.L_x_2) ;  /* 0x0000000000107947 */ /* 0x000fea0003800000 */
.L_x_1:
[----:B------:R-:W0:Y:S02]  /*01f0*/  MUFU.RCP R5, R0 ;  /* 0x0000000000057308 */ /* 0x000e240000001000 */
[----:B0-----:R-:W-:-:S04]  /*0200*/  FFMA R2, R0, R5, -1 ;  /* 0xbf80000000027423 */ /* 0x001fc80000000005 */
[----:B------:R-:W-:-:S04]  /*0210*/  FADD.FTZ R2, -R2, -RZ ;  /* 0x800000ff02027221 */ /* 0x000fc80000010100 */
[----:B------:R-:W-:-:S07]  /*0220*/  FFMA R2, R5, R2, R5 ;  /* 0x0000000205027223 */ /* 0x000fce0000000005 */
.L_x_2:
[----:B------:R-:W-:Y:S05]  /*0230*/  BSYNC.RECONVERGENT B0 ;  /* 0x0000000000007941 */ /* 0x000fea0003800200 */
.L_x_0:
[----:B------:R-:W0:Y:S01]  /*0240*/  LDC.64 R4, c[0x0][0x388] ;  /* 0x0000e200ff047b82 */ /* 0x000e220000000a00 */
[----:B------:R-:W-:-:S05]  /*0250*/  HFMA2 R7, -RZ, RZ, 2, 0 ;  /* 0x40000000ff077431 */ /* 0x000fca00000001ff */
[----:B------:R-:W-:Y:S01]  /*0260*/  FFMA R7, R2, R7, -1 ;  /* 0xbf80000002077423 */ /* 0x000fe20000000007 */
[----:B0-----:R-:W-:-:S05]  /*0270*/  IMAD.WIDE R2, R3, 0x4, R4 ;  /* 0x0000000403027825 */ /* 0x001fca00078e0204 */
[----:B------:R-:W-:Y:S01]  /*0280*/  STG.E desc[UR4][R2.64], R7 ;  /* 0x0000000702007986 */ /* 0x000fe2000c101904 */
[----:B------:R-:W-:Y:S05]  /*0290*/  EXIT ;  /* 0x000000000000794d */ /* 0x000fea0003800000 */
        .weak           $__internal_0_$__cuda_sm20_rcp_rn_f32_slowpath
        .type           $__internal_0_$__cuda_sm20_rcp_rn_f32_slowpath,@function
        .size           $__internal_0_$__cuda_sm20_rcp_rn_f32_slowpath,(.L_x_8 - $__internal_0_$__cuda_sm20_rcp_rn_f32_slowpath)
$__internal_0_$__cuda_sm20_rcp_rn_f32_slowpath:
[----:B------:R-:W-:Y:S01]  /*02a0*/  IMAD.SHL.U32 R2, R0, 0x2, RZ ;  /* 0x0000000200027824 */ /* 0x000fe200078e00ff */
[----:B------:R-:W-:Y:S04]  /*02b0*/  BSSY.RECONVERGENT B1, `(.L_x_3) ;  /* 0x0000030000017945 */ /* 0x000fe80003800200 */
[----:B------:R-:W-:-:S04]  /*02c0*/  SHF.R.U32.HI R2, RZ, 0x18, R2 ;  /* 0x00000018ff027819 */ /* 0x000fc80000011602 */
[----:B------:R-:W-:-:S13]  /*02d0*/  ISETP.NE.U32.AND P0, PT, R2, RZ, PT ;  /* 0x000000ff0200720c */ /* 0x000fda0003f05070 */
[----:B------:R-:W-:Y:S05]  /*02e0*/  @P0 BRA `(.L_x_4) ;  /* 0x0000000000280947 */ /* 0x000fea0003800000 */
[----:B------:R-:W-:-:S04]  /*02f0*/  SHF.L.U32 R2, R0, 0x1, RZ ;  /* 0x0000000100027819 */ /* 0x000fc800000006ff */
[----:B------:R-:W-:-:S13]  /*0300*/  ISETP.NE.AND P0, PT, R2, RZ, PT ;  /* 0x000000ff0200720c */ /* 0x000fda0003f05270 */
[----:B------:R-:W-:Y:S01]  /*0310*/  @P0 FFMA R6, R0, 1.84467440737095516160e+19, RZ ;  /* 0x5f80000000060823 */ /* 0x000fe200000000ff */
[----:B------:R-:W-:Y:S08]  /*0320*/  @!P0 MUFU.RCP R5, R0 ;  /* 0x0000000000058308 */ /* 0x000ff00000001000 */
[----:B------:R-:W0:Y:S02]  /*0330*/  @P0 MUFU.RCP R7, R6 ;  /* 0x0000000600070308 */ /* 0x000e240000001000 */
[----:B0-----:R-:W-:-:S04]  /*0340*/  @P0 FFMA R2, R6, R7, -1 ;  /* 0xbf80000006020423 */ /* 0x001fc80000000007 */
[----:B------:R-:W-:-:S04]  /*0350*/  @P0 FADD.FTZ R2, -R2, -RZ ;  /* 0x800000ff02020221 */ /* 0x000fc80000010100 */
[----:B------:R-:W-:-:S04]  /*0360*/  @P0 FFMA R2, R7, R2, R7 ;  /* 0x0000000207020223 */ /* 0x000fc80000000007 */
[----:B------:R-:W-:Y:S01]  /*0370*/  @P0 FFMA R5, R2, 1.84467440737095516160e+19, RZ ;  /* 0x5f80000002050823 */ /* 0x000fe200000000ff */
[----:B------:R-:W-:Y:S06]  /*0380*/  BRA `(.L_x_5) ;  /* 0x0000000000887947 */ /* 0x000fec0003800000 */
.L_x_4:
[----:B------:R-:W-:-:S05]  /*0390*/  VIADD R5, R2, 0xffffff03 ;  /* 0xffffff0302057836 */ /* 0x000fca0000000000 */
[----:B------:R-:W-:-:S13]  /*03a0*/  ISETP.GT.U32.AND P0, PT, R5, 0x1, PT ;  /* 0x000000010500780c */ /* 0x000fda0003f04070 */
[----:B------:R-:W-:Y:S05]  /*03b0*/  @P0 BRA `(.L_x_6) ;  /* 0x0000000000780947 */ /* 0x000fea0003800000 */
[----:B------:R-:W-:Y:S02]  /*03c0*/  LOP3.LUT R6, R0, 0x7fffff, RZ, 0xc0, !PT ;  /* 0x007fffff00067812 */ /* 0x000fe400078ec0ff */
[----:B------:R-:W-:Y:S02]  /*03d0*/  MOV R10, 0x3 ;  /* 0x00000003000a7802 */ /* 0x000fe40000000f00 */
[----:B------:R-:W-:Y:S02]  /*03e0*/  LOP3.LUT R6, R6, 0x3f800000, RZ, 0xfc, !PT ;  /* 0x3f80000006067812 */ /* 0x000fe400078efcff */
[----:B------:R-:W-:Y:S02]  /*03f0*/  SHF.L.U32 R11, R10, R5, RZ ;  /* 0x000000050a0b7219 */ /* 0x000fe400000006ff */
[----:B------:R-:W0:Y:S02]  /*0400*/  MUFU.RCP R7, R6 ;  /* 0x0000000600077308 */ /* 0x000e240000001000 */
[----:B0-----:R-:W-:-:S04]  /*0410*/  FFMA R8, R6, R7, -1 ;  /* 0xbf80000006087423 */ /* 0x001fc80000000007 */
[----:B------:R-:W-:-:S04]  /*0420*/  FADD.FTZ R8, -R8, -RZ ;  /* 0x800000ff08087221 */ /* 0x000fc80000010100 */
[CCC-:B------:R-:W-:Y:S01]  /*0430*/  FFMA.RM R9, R7.reuse, R8.reuse, R7.reuse ;  /* 0x0000000807097223 */ /* 0x1c0fe20000004007 */
[----:B------:R-:W-:-:S04]  /*0440*/  FFMA.RP R8, R7, R8, R7 ;  /* 0x0000000807087223 */ /* 0x000fc80000008007 */
[C---:B------:R-:W-:Y:S02]  /*0450*/  LOP3.LUT R7, R9.reuse, 0x7fffff, RZ, 0xc0, !PT ;  /* 0x007fffff09077812 */ /* 0x040fe400078ec0ff */
[----:B------:R-:W-:Y:S02]  /*0460*/  FSETP.NEU.FTZ.AND P0, PT, R9, R8, PT ;  /* 0x000000080900720b */ /* 0x000fe40003f1d000 */
[----:B------:R-:W-:Y:S02]  /*0470*/  LOP3.LUT R8, R7, 0x800000, RZ, 0xfc, !PT ;  /* 0x0080000007087812 */ /* 0x000fe400078efcff */
[----:B------:R-:W-:Y:S02]  /*0480*/  SEL R7, RZ, 0xffffffff, !P0 ;  /* 0xffffffffff077807 */ /* 0x000fe40004000000 */
[----:B------:R-:W-:-:S03]  /*0490*/  LOP3.LUT R6, R11, R8, RZ, 0xc0, !PT ;  /* 0x000000080b067212 */ /* 0x000fc600078ec0ff */
[----:B------:R-:W-:Y:S01]  /*04a0*/  IMAD.MOV R7, RZ, RZ, -R7 ;  /* 0x000000ffff077224 */ /* 0x000fe200078e0a07 */
[----:B------:R-:W-:-:S04]  /*04b0*/  SHF.R.U32.HI R6, RZ, R5, R6 ;  /* 0x00000005ff067219 */ /* 0x000fc80000011606 */
[----:B------:R-:W-:Y:S02]  /*04c0*/  LOP3.LUT P1, RZ, R7, R5, R8, 0xf8, !PT ;  /* 0x0000000507ff7212 */ /* 0x000fe4000782f808 */
[C---:B------:R-:W-:Y:S02]  /*04d0*/  LOP3.LUT P0, RZ, R6.reuse, 0x1, RZ, 0xc0, !PT ;  /* 0x0000000106ff7812 */ /* 0x040fe4000780c0ff */
[----:B------:R-:W-:-:S04]  /*04e0*/  LOP3.LUT P2, RZ, R6, 0x2, RZ, 0xc0, !PT ;  /* 0x0000000206ff7812 */ /* 0x000fc8000784c0ff */
[----:B------:R-:W-:Y:S02]  /*04f0*/  PLOP3.LUT P0, PT, P0, P1, P2, 0xe0, 0x0 ;  /* 0x000000000000781c */ /* 0x000fe40000703c20 */
[----:B------:R-:W-:Y:S02]  /*0500*/  LOP3.LUT P1, RZ, R0, 0x7fffff, RZ, 0xc0, !PT ;  /* 0x007fffff00ff7812 */ /* 0x000fe4000782c0ff */
[----:B------:R-:W-:-:S04]  /*0510*/  SEL R5, RZ, 0x1, !P0 ;  /* 0x00000001ff057807 */ /* 0x000fc80004000000 */
[----:B------:R-:W-:-:S04]  /*0520*/  IADD3 R5, PT, PT, -R5, RZ, RZ ;  /* 0x000000ff05057210 */ /* 0x000fc80007ffe1ff */
[----:B------:R-:W-:Y:S01]  /*0530*/  ISETP.GE.AND P0, PT, R5, RZ, PT ;  /* 0x000000ff0500720c */ /* 0x000fe20003f06270 */
[----:B------:R-:W-:-:S05]  /*0540*/  VIADD R5, R2, 0xffffff04 ;  /* 0xffffff0402057836 */ /* 0x000fca0000000000 */
[----:B------:R-:W-:-:S07]  /*0550*/  SHF.R.U32.HI R5, RZ, R5, R8 ;  /* 0x00000005ff057219 */ /* 0x000fce0000011608 */
[----:B------:R-:W-:-:S05]  /*0560*/  @!P0 IADD3 R5, PT, PT, R5, 0x1, RZ ;  /* 0x0000000105058810 */ /* 0x000fca0007ffe0ff */
[----:B------:R-:W-:-:S05]  /*0570*/  @!P1 IMAD.SHL.U32 R5, R5, 0x2, RZ ;  /* 0x0000000205059824 */ /* 0x000fca00078e00ff */
[----:B------:R-:W-:Y:S01]  /*0580*/  LOP3.LUT R5, R5, 0x80000000, R0, 0xf8, !PT ;  /* 0x8000000005057812 */ /* 0x000fe200078ef800 */
[----:B------:R-:W-:Y:S06]  /*0590*/  BRA `(.L_x_5) ;  /* 0x0000000000047947 */ /* 0x000fec0003800000 */
.L_x_6:
[----:B------:R0:W1:Y:S02]  /*05a0*/  MUFU.RCP R5, R0 ;  /* 0x0000000000057308 */ /* 0x0000640000001000 */
.L_x_5:
[----:B------:R-:W-:Y:S05]  /*05b0*/  BSYNC.RECONVERGENT B1 ;  /* 0x0000000000017941 */ /* 0x000fea0003800200 */
.L_x_3:
[----:B-1----:R-:W-:Y:S01]  /*05c0*/  MOV R2, R5 ;  /* 0x0000000500027202 */ /* 0x002fe20000000f00 */
[----:B------:R-:W-:-:S04]  /*05d0*/  IMAD.MOV.U32 R5, RZ, RZ, 0x0 ;  /* 0x00000000ff057424 */ /* 0x000fc800078e00ff */
[----:B0-----:R-:W-:Y:S05]  /*05e0*/  RET.REL.NODEC R4 `(_Z11tanh_kernelPKfPfi) ;  /* 0xfffffff804847950 */ /* 0x001fea0003c3ffff */
.L_x_7:
[----:B------:R-:W-:-:S00]  /*05f0*/  BRA `(.L_x_7) ;  /* 0xfffffffc00fc7947 */ /* 0x000fc0000383ffff */
[----:B------:R-:W-:-:S00]  /*0600*/  NOP ;  /* 0x0000000000007918 */ /* 0x000fc00000000000 */
[----:B------:R-:W-:-:S00]  /*0610*/  NOP ;  /* 0x0000000000007918 */ /* 0x000fc00000000000 */
[----:B------:R-:W-:-:S00]  /*0620*/  NOP ;  /* 0x0000000000007918 */ /* 0x000fc00000000000 */
[----:B------:R-:W-:-:S00]  /*0630*/  NOP ;  /* 0x0000000000007918 */ /* 0x000fc00000000000 */
[----:B------:R-:W-:-:S00]  /*0640*/  NOP ;  /* 0x0000000000007918 */ /* 0x000fc00000000000 */
[----:B------:R-:W-:-:S00]  /*0650*/  NOP ;  /* 0x0000000000007918 */ /* 0x000fc00000000000 */
[----:B------:R-:W-:-:S00]  /*0660*/  NOP ;  /* 0x0000000000007918 */ /* 0x000fc00000000000 */
[----:B------:R-:W-:-:S00]  /*0670*/  NOP ;  /* 0x0000000000007918 */ /* 0x000fc00000000000 */
.L_x_8:


//--------------------- .nv.shared.reserved.0     --------------------------
	.section	.nv.shared.reserved.0,"aw",@nobits
	.weak		__nv_reservedSMEM_offset_0_alias
	.size		__nv_reservedSMEM_offset_0_alias, 0, 64
	.other		__nv_reservedSMEM_offset_0_alias,@"STO_CUDA_RESERVED_SHARED STV_DEFAULT"
__nv_reservedSMEM_offset_0_alias:
	.zero		0
	.zero		64


//--------------------- .nv.constant0._Z11tanh_kernelPKfPfi --------------------------
	.section	.nv.constant0._Z11tanh_kernelPKfPfi,"a",@progbits
	.sectionflags	@""
	.align	4
.nv.constant0._Z11tanh_kernelPKfPfi:
	.zero		916


//--------------------- SYMBOLS --------------------------

	.type		.nv.reservedSmem.offset0,@object
	.size		.nv.reservedSmem.offset0,0x4
